//
// Generated by NVIDIA NVVM Compiler
//
// Compiler Build ID: CL-36424714
// Cuda compilation tools, release 13.0, V13.0.88
// Based on NVVM 20.0.0
//

.version 9.0
.target sm_100
.address_size 64

	// .globl	_Z15initializeArrayPf

.visible .entry _Z15initializeArrayPf(
	.param .u64 .ptr .align 1 _Z15initializeArrayPf_param_0
)
{
	.reg .pred 	%p<2>;
	.reg .b32 	%r<10>;
	.reg .b32 	%f<3>;
	.reg .b64 	%rd<5>;
	.reg .b64 	%fd<4>;

	ld.param.u64 	%rd1, [_Z15initializeArrayPf_param_0];
	mov.u32 	%r2, %ctaid.x;
	mov.u32 	%r3, %ntid.x;
	mov.u32 	%r4, %tid.x;
	mad.lo.s32 	%r1, %r2, %r3, %r4;
	setp.gt.u32 	%p1, %r1, 999999999;
	@%p1 bra 	$L__BB0_2;
	cvta.to.global.u64 	%rd2, %rd1;
	shr.u32 	%r5, %r1, 3;
	mul.hi.u32 	%r6, %r5, 381774871;
	shr.u32 	%r7, %r6, 2;
	mul.lo.s32 	%r8, %r7, 360;
	sub.s32 	%r9, %r1, %r8;
	cvt.rn.f64.u32 	%fd1, %r9;
	mul.f64 	%fd2, %fd1, 0d400921FB54442D18;
	div.rn.f64 	%fd3, %fd2, 0d4066800000000000;
	cvt.rn.f32.f64 	%f1, %fd3;
	sin.approx.f32 	%f2, %f1;
	mul.wide.u32 	%rd3, %r1, 4;
	add.s64 	%rd4, %rd2, %rd3;
	st.global.f32 	[%rd4], %f2;
$L__BB0_2:
	ret;

}


// ===== COMPILED SASS (sm_100) =====

	.target	sm_100

	.elftype	@"ET_EXEC"


//--------------------- .note.nv.tkinfo           --------------------------
	.section	.note.nv.tkinfo,"",@"SHT_NOTE"
	.sectionflags	@"SHF_NOTE_NV_TKINFO"
	.tkinfo
        /*0018*/ 	.word	0x00000002
        /*0030*/ 	.string	""
        /*0030*/ 	.string	"ptxas"
        /*0030*/ 	.string	"Cuda compilation tools, release 13.0, V13.0.88"
        /*0030*/ 	.string	"Build cuda_13.0.r13.0/compiler.36424714_0"
        /*0030*/ 	.string	"-arch sm_100 -m 64 "



//--------------------- .note.nv.cuinfo           --------------------------
	.section	.note.nv.cuinfo,"",@"SHT_NOTE"
	.sectionflags	@"SHF_NOTE_NV_CUINFO"
        /*0018*/ 	.short	0x0002
        /*001a*/ 	.short	0x0064
        /*001c*/ 	.short	0x0082
	.zero		2


//--------------------- .nv.info                  --------------------------
	.section	.nv.info,"",@"SHT_CUDA_INFO"
	.align	4


	//----- nvinfo : EIATTR_REGCOUNT
	.align		4
        /*0000*/ 	.byte	0x04, 0x2f
        /*0002*/ 	.short	(.L_1 - .L_0)
	.align		4
.L_0:
        /*0004*/ 	.word	index@(_Z15initializeArrayPf)
        /*0008*/ 	.word	0x00000017


	//----- nvinfo : EIATTR_FRAME_SIZE
	.align		4
.L_1:
        /*000c*/ 	.byte	0x04, 0x11
        /*000e*/ 	.short	(.L_3 - .L_2)
	.align		4
.L_2:
        /*0010*/ 	.word	index@($__internal_0_$__cuda_sm20_div_rn_f64_full)
        /*0014*/ 	.word	0x00000000


	//----- nvinfo : EIATTR_FRAME_SIZE
	.align		4
.L_3:
        /*0018*/ 	.byte	0x04, 0x11
        /*001a*/ 	.short	(.L_5 - .L_4)
	.align		4
.L_4:
        /*001c*/ 	.word	index@(_Z15initializeArrayPf)
        /*0020*/ 	.word	0x00000000


	//----- nvinfo : EIATTR_MIN_STACK_SIZE
	.align		4
.L_5:
        /*0024*/ 	.byte	0x04, 0x12
        /*0026*/ 	.short	(.L_7 - .L_6)
	.align		4
.L_6:
        /*0028*/ 	.word	index@(_Z15initializeArrayPf)
        /*002c*/ 	.word	0x00000000
.L_7:


//--------------------- .nv.compat                --------------------------
	.section	.nv.compat,"",@"SHT_CUDA_COMPAT_INFO"
	.align	4
        /*0000*/ 	.byte	0x02, 0x09, 0x00, 0x00, 0x02, 0x02, 0x01, 0x00, 0x02, 0x05, 0x05, 0x00, 0x03, 0x07, 0x01, 0x01
        /*0010*/ 	.byte	0x02, 0x03, 0x00, 0x00, 0x02, 0x06, 0x01, 0x00, 0x04, 0x0b, 0x08, 0x00, 0x01, 0x00, 0x00, 0x00
        /*0020*/ 	.byte	0x00, 0x00, 0x00, 0x00


//--------------------- .nv.info._Z15initializeArrayPf --------------------------
	.section	.nv.info._Z15initializeArrayPf,"",@"SHT_CUDA_INFO"
	.sectionflags	@""
	.align	4


	//----- nvinfo : EIATTR_CUDA_API_VERSION
	.align		4
        /*0000*/ 	.byte	0x04, 0x37
        /*0002*/ 	.short	(.L_9 - .L_8)
.L_8:
        /*0004*/ 	.word	0x00000082


	//----- nvinfo : EIATTR_KPARAM_INFO
	.align		4
.L_9:
        /*0008*/ 	.byte	0x04, 0x17
        /*000a*/ 	.short	(.L_11 - .L_10)
.L_10:
        /*000c*/ 	.word	0x00000000
        /*0010*/ 	.short	0x0000
        /*0012*/ 	.short	0x0000
        /*0014*/ 	.byte	0x00, 0xf5, 0x21, 0x00


	//----- nvinfo : EIATTR_SPARSE_MMA_MASK
	.align		4
.L_11:
        /*0018*/ 	.byte	0x03, 0x50
        /*001a*/ 	.short	0x0000


	//----- nvinfo : EIATTR_MAXREG_COUNT
	.align		4
        /*001c*/ 	.byte	0x03, 0x1b
        /*001e*/ 	.short	0x00ff


	//----- nvinfo : EIATTR_MERCURY_ISA_VERSION
	.align		4
        /*0020*/ 	.byte	0x03, 0x5f
        /*0022*/ 	.short	0x0101


	//----- nvinfo : EIATTR_VRC_CTA_INIT_COUNT
	.align		4
        /*0024*/ 	.byte	0x02, 0x4a
	.zero		1
	.zero		1


	//----- nvinfo : EIATTR_EXIT_INSTR_OFFSETS
	.align		4
        /*0028*/ 	.byte	0x04, 0x1c
        /*002a*/ 	.short	(.L_13 - .L_12)


	//   ....[0]....
.L_12:
        /*002c*/ 	.word	0x00000060


	//   ....[1]....
        /*0030*/ 	.word	0x000002a0


	//----- nvinfo : EIATTR_CRS_STACK_SIZE
	.align		4
.L_13:
        /*0034*/ 	.byte	0x04, 0x1e
        /*0036*/ 	.short	(.L_15 - .L_14)
.L_14:
        /*0038*/ 	.word	0x00000000


	//----- nvinfo : EIATTR_CBANK_PARAM_SIZE
	.align		4
.L_15:
        /*003c*/ 	.byte	0x03, 0x19
        /*003e*/ 	.short	0x0008


	//----- nvinfo : EIATTR_PARAM_CBANK
	.align		4
        /*0040*/ 	.byte	0x04, 0x0a
        /*0042*/ 	.short	(.L_17 - .L_16)
	.align		4
.L_16:
        /*0044*/ 	.word	index@(.nv.constant0._Z15initializeArrayPf)
        /*0048*/ 	.short	0x0380
        /*004a*/ 	.short	0x0008


	//----- nvinfo : EIATTR_SW_WAR
	.align		4
.L_17:
        /*004c*/ 	.byte	0x04, 0x36
        /*004e*/ 	.short	(.L_19 - .L_18)
.L_18:
        /*0050*/ 	.word	0x00000008
.L_19:


//--------------------- .nv.callgraph             --------------------------
	.section	.nv.callgraph,"",@"SHT_CUDA_CALLGRAPH"
	.align	4
	.sectionentsize	8
	.align		4
        /*0000*/ 	.word	0x00000000
	.align		4
        /*0004*/ 	.word	0xffffffff
	.align		4
        /*0008*/ 	.word	0x00000000
	.align		4
        /*000c*/ 	.word	0xfffffffe
	.align		4
        /*0010*/ 	.word	0x00000000
	.align		4
        /*0014*/ 	.word	0xfffffffd
	.align		4
        /*0018*/ 	.word	0x00000000
	.align		4
        /*001c*/ 	.word	0xfffffffc


//--------------------- .text._Z15initializeArrayPf --------------------------
	.section	.text._Z15initializeArrayPf,"ax",@progbits
	.align	128
        .global         _Z15initializeArrayPf
        .type           _Z15initializeArrayPf,@function
        .size           _Z15initializeArrayPf,(.L_x_7 - _Z15initializeArrayPf)
        .other          _Z15initializeArrayPf,@"STO_CUDA_ENTRY STV_DEFAULT"
_Z15initializeArrayPf:
.text._Z15initializeArrayPf:
[----:B------:R-:W-:Y:S01]  /*0000*/  LDC R1, c[0x0][0x37c] ;  /* 0x0000df00ff017b82 */ /* 0x000fe20000000800 */
[----:B------:R-:W0:Y:S07]  /*0010*/  S2R R3, SR_TID.X ;  /* 0x0000000000037919 */ /* 0x000e2e0000002100 */
[----:B------:R-:W0:Y:S08]  /*0020*/  S2UR UR4, SR_CTAID.X ;  /* 0x00000000000479c3 */ /* 0x000e300000002500 */
[----:B------:R-:W0:Y:S02]  /*0030*/  LDC R0, c[0x0][0x360] ;  /* 0x0000d800ff007b82 */ /* 0x000e240000000800 */
[----:B0-----:R-:W-:-:S05]  /*0040*/  IMAD R0, R0, UR4, R3 ;  /* 0x0000000400007c24 */ /* 0x001fca000f8e0203 */
[----:B------:R-:W-:-:S13]  /*0050*/  ISETP.GT.U32.AND P0, PT, R0, 0x3b9ac9ff, PT ;  /* 0x3b9ac9ff0000780c */ /* 0x000fda0003f04070 */
[----:B------:R-:W-:Y:S05]  /*0060*/  @P0 EXIT ;  /* 0x000000000000094d */ /* 0x000fea0003800000 */
[----:B------:R-:W0:Y:S01]  /*0070*/  MUFU.RCP64H R3, 180 ;  /* 0x4066800000037908 */ /* 0x000e220000001800 */
[----:B------:R-:W-:Y:S01]  /*0080*/  IMAD.MOV.U32 R8, RZ, RZ, 0x0 ;  /* 0x00000000ff087424 */ /* 0x000fe200078e00ff */
[----:B------:R-:W-:Y:S01]  /*0090*/  SHF.R.U32.HI R6, RZ, 0x3, R0 ;  /* 0x00000003ff067819 */ /* 0x000fe20000011600 */
[----:B------:R-:W-:Y:S01]  /*00a0*/  IMAD.MOV.U32 R9, RZ, RZ, 0x40668000 ;  /* 0x40668000ff097424 */ /* 0x000fe200078e00ff */
[----:B------:R-:W-:Y:S01]  /*00b0*/  UMOV UR4, 0x54442d18 ;  /* 0x54442d1800047882 */ /* 0x000fe20000000000 */
[----:B------:R-:W-:Y:S01]  /*00c0*/  IMAD.MOV.U32 R2, RZ, RZ, 0x1 ;  /* 0x00000001ff027424 */ /* 0x000fe200078e00ff */
[----:B------:R-:W-:Y:S01]  /*00d0*/  UMOV UR5, 0x400921fb ;  /* 0x400921fb00057882 */ /* 0x000fe20000000000 */
[----:B------:R-:W-:Y:S01]  /*00e0*/  IMAD.HI.U32 R6, R6, 0x16c16c17, RZ ;  /* 0x16c16c1706067827 */ /* 0x000fe200078e00ff */
[----:B------:R-:W-:Y:S04]  /*00f0*/  BSSY.RECONVERGENT B0, `(.L_x_0) ;  /* 0x0000014000007945 */ /* 0x000fe80003800200 */
[----:B------:R-:W-:Y:S01]  /*0100*/  SHF.R.U32.HI R7, RZ, 0x2, R6 ;  /* 0x00000002ff077819 */ /* 0x000fe20000011606 */
[----:B0-----:R-:W-:-:S04]  /*0110*/  DFMA R4, R2, -R8, 1 ;  /* 0x3ff000000204742b */ /* 0x001fc80000000808 */
[----:B------:R-:W-:-:S04]  /*0120*/  IMAD R10, R7, -0x168, R0 ;  /* 0xfffffe98070a7824 */ /* 0x000fc800078e0200 */
[----:B------:R-:W-:-:S08]  /*0130*/  DFMA R4, R4, R4, R4 ;  /* 0x000000040404722b */ /* 0x000fd00000000004 */
[----:B------:R-:W-:Y:S01]  /*0140*/  DFMA R6, R2, R4, R2 ;  /* 0x000000040206722b */ /* 0x000fe20000000002 */
[----:B------:R-:W0:Y:S07]  /*0150*/  I2F.F64.U32 R2, R10 ;  /* 0x0000000a00027312 */ /* 0x000e2e0000201800 */
[----:B------:R-:W-:-:S08]  /*0160*/  DFMA R8, R6, -R8, 1 ;  /* 0x3ff000000608742b */ /* 0x000fd00000000808 */
[----:B------:R-:W-:Y:S02]  /*0170*/  DFMA R8, R6, R8, R6 ;  /* 0x000000080608722b */ /* 0x000fe40000000006 */
[----:B0-----:R-:W-:Y:S01]  /*0180*/  DMUL R4, R2, UR4 ;  /* 0x0000000402047c28 */ /* 0x001fe20008000000 */
[----:B------:R-:W0:Y:S07]  /*0190*/  LDCU.64 UR4, c[0x0][0x358] ;  /* 0x00006b00ff0477ac */ /* 0x000e2e0008000a00 */
[----:B------:R-:W-:-:S02]  /*01a0*/  DMUL R2, R4, R8 ;  /* 0x0000000804027228 */ /* 0x000fc40000000000 */
[----:B------:R-:W-:-:S06]  /*01b0*/  FSETP.GEU.AND P1, PT, |R5|, 6.5827683646048100446e-37, PT ;  /* 0x036000000500780b */ /* 0x000fcc0003f2e200 */
[----:B------:R-:W-:-:S08]  /*01c0*/  DFMA R6, R2, -180, R4 ;  /* 0xc06680000206782b */ /* 0x000fd00000000004 */
[----:B------:R-:W-:-:S10]  /*01d0*/  DFMA R2, R8, R6, R2 ;  /* 0x000000060802722b */ /* 0x000fd40000000002 */
[----:B------:R-:W-:-:S05]  /*01e0*/  FFMA R6, RZ, 3.6015625, R3 ;  /* 0x40668000ff067823 */ /* 0x000fca0000000003 */
[----:B------:R-:W-:-:S13]  /*01f0*/  FSETP.GT.AND P0, PT, |R6|, 1.469367938527859385e-39, PT ;  /* 0x001000000600780b */ /* 0x000fda0003f04200 */
[----:B0-----:R-:W-:Y:S05]  /*0200*/  @P0 BRA P1, `(.L_x_1) ;  /* 0x0000000000080947 */ /* 0x001fea0000800000 */
[----:B------:R-:W-:-:S07]  /*0210*/  MOV R6, 0x230 ;  /* 0x0000023000067802 */ /* 0x000fce0000000f00 */
[----:B------:R-:W-:Y:S05]  /*0220*/  CALL.REL.NOINC `($__internal_0_$__cuda_sm20_div_rn_f64_full) ;  /* 0x0000000000207944 */ /* 0x000fea0003c00000 */
.L_x_1:
[----:B------:R-:W-:Y:S05]  /*0230*/  BSYNC.RECONVERGENT B0 ;  /* 0x0000000000007941 */ /* 0x000fea0003800200 */
.L_x_0:
[----:B------:R-:W0:Y:S01]  /*0240*/  F2F.F32.F64 R2, R2 ;  /* 0x0000000200027310 */ /* 0x000e220000301000 */
[----:B------:R-:W1:Y:S01]  /*0250*/  LDC.64 R4, c[0x0][0x380] ;  /* 0x0000e000ff047b82 */ /* 0x000e620000000a00 */
[----:B0-----:R-:W-:-:S06]  /*0260*/  FMUL.RZ R7, R2, 0.15915493667125701904 ;  /* 0x3e22f98302077820 */ /* 0x001fcc000040c000 */
[----:B------:R-:W0:Y:S01]  /*0270*/  MUFU.SIN R7, R7 ;  /* 0x0000000700077308 */ /* 0x000e220000000400 */
[----:B-1----:R-:W-:-:S05]  /*0280*/  IMAD.WIDE.U32 R4, R0, 0x4, R4 ;  /* 0x0000000400047825 */ /* 0x002fca00078e0004 */
[----:B0-----:R-:W-:Y:S01]  /*0290*/  STG.E desc[UR4][R4.64], R7 ;  /* 0x0000000704007986 */ /* 0x001fe2000c101904 */
[----:B------:R-:W-:Y:S05]  /*02a0*/  EXIT ;  /* 0x000000000000794d */ /* 0x000fea0003800000 */
        .weak           $__internal_0_$__cuda_sm20_div_rn_f64_full
        .type           $__internal_0_$__cuda_sm20_div_rn_f64_full,@function
        .size           $__internal_0_$__cuda_sm20_div_rn_f64_full,(.L_x_7 - $__internal_0_$__cuda_sm20_div_rn_f64_full)
$__internal_0_$__cuda_sm20_div_rn_f64_full:
[----:B------:R-:W-:Y:S01]  /*02b0*/  IMAD.MOV.U32 R3, RZ, RZ, 0x3ff68000 ;  /* 0x3ff68000ff037424 */ /* 0x000fe200078e00ff */
[C---:B------:R-:W-:Y:S01]  /*02c0*/  FSETP.GEU.AND P1, PT, |R5|.reuse, 1.469367938527859385e-39, PT ;  /* 0x001000000500780b */ /* 0x040fe20003f2e200 */
[----:B------:R-:W-:Y:S01]  /*02d0*/  IMAD.MOV.U32 R2, RZ, RZ, 0x0 ;  /* 0x00000000ff027424 */ /* 0x000fe200078e00ff */
[----:B------:R-:W-:Y:S01]  /*02e0*/  LOP3.LUT R7, R5, 0x7ff00000, RZ, 0xc0, !PT ;  /* 0x7ff0000005077812 */ /* 0x000fe200078ec0ff */
[----:B------:R-:W0:Y:S01]  /*02f0*/  MUFU.RCP64H R9, R3 ;  /* 0x0000000300097308 */ /* 0x000e220000001800 */
[----:B------:R-:W-:Y:S01]  /*0300*/  IMAD.MOV.U32 R8, RZ, RZ, 0x1 ;  /* 0x00000001ff087424 */ /* 0x000fe200078e00ff */
[----:B------:R-:W-:Y:S01]  /*0310*/  BSSY.RECONVERGENT B1, `(.L_x_2) ;  /* 0x0000045000017945 */ /* 0x000fe20003800200 */
[----:B------:R-:W-:Y:S01]  /*0320*/  IMAD.MOV.U32 R13, RZ, RZ, 0x1ca00000 ;  /* 0x1ca00000ff0d7424 */ /* 0x000fe200078e00ff */
[----:B------:R-:W-:Y:S01]  /*0330*/  ISETP.GE.U32.AND P0, PT, R7, 0x40600000, PT ;  /* 0x406000000700780c */ /* 0x000fe20003f06070 */
[----:B------:R-:W-:Y:S02]  /*0340*/  IMAD.MOV.U32 R18, RZ, RZ, R7 ;  /* 0x000000ffff127224 */ /* 0x000fe400078e0007 */
[----:B------:R-:W-:Y:S01]  /*0350*/  IMAD.MOV.U32 R19, RZ, RZ, 0x40600000 ;  /* 0x40600000ff137424 */ /* 0x000fe200078e00ff */
[----:B------:R-:W-:-:S03]  /*0360*/  SEL R13, R13, 0x63400000, !P0 ;  /* 0x634000000d0d7807 */ /* 0x000fc60004000000 */
[----:B------:R-:W-:Y:S01]  /*0370*/  VIADD R20, R19, 0xffffffff ;  /* 0xffffffff13147836 */ /* 0x000fe20000000000 */
[----:B0-----:R-:W-:-:S08]  /*0380*/  DFMA R10, R8, -R2, 1 ;  /* 0x3ff00000080a742b */ /* 0x001fd00000000802 */
[----:B------:R-:W-:-:S08]  /*0390*/  DFMA R10, R10, R10, R10 ;  /* 0x0000000a0a0a722b */ /* 0x000fd0000000000a */
[----:B------:R-:W-:Y:S01]  /*03a0*/  DFMA R14, R8, R10, R8 ;  /* 0x0000000a080e722b */ /* 0x000fe20000000008 */
[C-C-:B------:R-:W-:Y:S01]  /*03b0*/  @!P1 LOP3.LUT R10, R13.reuse, 0x80000000, R5.reuse, 0xf8, !PT ;  /* 0x800000000d0a9812 */ /* 0x140fe200078ef805 */
[----:B------:R-:W-:Y:S01]  /*03c0*/  IMAD.MOV.U32 R8, RZ, RZ, R4 ;  /* 0x000000ffff087224 */ /* 0x000fe200078e0004 */
[----:B------:R-:W-:Y:S02]  /*03d0*/  LOP3.LUT R9, R13, 0x800fffff, R5, 0xf8, !PT ;  /* 0x800fffff0d097812 */ /* 0x000fe400078ef805 */
[----:B------:R-:W-:Y:S01]  /*03e0*/  @!P1 LOP3.LUT R11, R10, 0x100000, RZ, 0xfc, !PT ;  /* 0x001000000a0b9812 */ /* 0x000fe200078efcff */
[----:B------:R-:W-:Y:S02]  /*03f0*/  @!P1 IMAD.MOV.U32 R10, RZ, RZ, RZ ;  /* 0x000000ffff0a9224 */ /* 0x000fe400078e00ff */
[----:B------:R-:W-:-:S04]  /*0400*/  DFMA R16, R14, -R2, 1 ;  /* 0x3ff000000e10742b */ /* 0x000fc80000000802 */
[----:B------:R-:W-:-:S04]  /*0410*/  @!P1 DFMA R8, R8, 2, -R10 ;  /* 0x400000000808982b */ /* 0x000fc8000000080a */
[----:B------:R-:W-:-:S06]  /*0420*/  DFMA R16, R14, R16, R14 ;  /* 0x000000100e10722b */ /* 0x000fcc000000000e */
[----:B------:R-:W-:Y:S02]  /*0430*/  @!P1 LOP3.LUT R18, R9, 0x7ff00000, RZ, 0xc0, !PT ;  /* 0x7ff0000009129812 */ /* 0x000fe400078ec0ff */
[----:B------:R-:W-:-:S03]  /*0440*/  DMUL R10, R16, R8 ;  /* 0x00000008100a7228 */ /* 0x000fc60000000000 */
[----:B------:R-:W-:-:S05]  /*0450*/  VIADD R12, R18, 0xffffffff ;  /* 0xffffffff120c7836 */ /* 0x000fca0000000000 */
[----:B------:R-:W-:Y:S01]  /*0460*/  DFMA R14, R10, -R2, R8 ;  /* 0x800000020a0e722b */ /* 0x000fe20000000008 */
[----:B------:R-:W-:-:S04]  /*0470*/  ISETP.GT.U32.AND P0, PT, R12, 0x7feffffe, PT ;  /* 0x7feffffe0c00780c */ /* 0x000fc80003f04070 */
[----:B------:R-:W-:-:S03]  /*0480*/  ISETP.GT.U32.OR P0, PT, R20, 0x7feffffe, P0 ;  /* 0x7feffffe1400780c */ /* 0x000fc60000704470 */
[----:B------:R-:W-:-:S10]  /*0490*/  DFMA R10, R16, R14, R10 ;  /* 0x0000000e100a722b */ /* 0x000fd4000000000a */
[----:B------:R-:W-:Y:S05]  /*04a0*/  @P0 BRA `(.L_x_3) ;  /* 0x0000000000680947 */ /* 0x000fea0003800000 */
[----:B------:R-:W-:-:S05]  /*04b0*/  IMAD.MOV.U32 R4, RZ, RZ, 0x40600000 ;  /* 0x40600000ff047424 */ /* 0x000fca00078e00ff */
[----:B------:R-:W-:-:S04]  /*04c0*/  VIADDMNMX R7, R7, -R4, 0xb9600000, !PT ;  /* 0xb960000007077446 */ /* 0x000fc80007800904 */
[----:B------:R-:W-:-:S05]  /*04d0*/  VIMNMX R4, PT, PT, R7, 0x46a00000, PT ;  /* 0x46a0000007047848 */ /* 0x000fca0003fe0100 */
[----:B------:R-:W-:Y:S02]  /*04e0*/  IMAD.IADD R7, R4, 0x1, -R13 ;  /* 0x0000000104077824 */ /* 0x000fe400078e0a0d */
[----:B------:R-:W-:Y:S02]  /*04f0*/  IMAD.MOV.U32 R4, RZ, RZ, RZ ;  /* 0x000000ffff047224 */ /* 0x000fe400078e00ff */
[----:B------:R-:W-:-:S06]  /*0500*/  VIADD R5, R7, 0x7fe00000 ;  /* 0x7fe0000007057836 */ /* 0x000fcc0000000000 */
[----:B------:R-:W-:-:S10]  /*0510*/  DMUL R12, R10, R4 ;  /* 0x000000040a0c7228 */ /* 0x000fd40000000000 */
[----:B------:R-:W-:-:S13]  /*0520*/  FSETP.GTU.AND P0, PT, |R13|, 1.469367938527859385e-39, PT ;  /* 0x001000000d00780b */ /* 0x000fda0003f0c200 */
[----:B------:R-:W-:Y:S05]  /*0530*/  @P0 BRA `(.L_x_4) ;  /* 0x0000000000880947 */ /* 0x000fea0003800000 */
[----:B------:R-:W-:Y:S01]  /*0540*/  DFMA R2, R10, -R2, R8 ;  /* 0x800000020a02722b */ /* 0x000fe20000000008 */
[----:B------:R-:W-:-:S09]  /*0550*/  IMAD.MOV.U32 R4, RZ, RZ, RZ ;  /* 0x000000ffff047224 */ /* 0x000fd200078e00ff */
[C---:B------:R-:W-:Y:S02]  /*0560*/  FSETP.NEU.AND P0, PT, R3.reuse, RZ, PT ;  /* 0x000000ff0300720b */ /* 0x040fe40003f0d000 */
[----:B------:R-:W-:-:S04]  /*0570*/  LOP3.LUT R2, R3, 0x40668000, RZ, 0x3c, !PT ;  /* 0x4066800003027812 */ /* 0x000fc800078e3cff */
[----:B------:R-:W-:-:S04]  /*0580*/  LOP3.LUT R9, R2, 0x80000000, RZ, 0xc0, !PT ;  /* 0x8000000002097812 */ /* 0x000fc800078ec0ff */
[----:B------:R-:W-:-:S03]  /*0590*/  LOP3.LUT R5, R9, R5, RZ, 0xfc, !PT ;  /* 0x0000000509057212 */ /* 0x000fc600078efcff */
[----:B------:R-:W-:Y:S05]  /*05a0*/  @!P0 BRA `(.L_x_4) ;  /* 0x00000000006c8947 */ /* 0x000fea0003800000 */
[----:B------:R-:W-:Y:S01]  /*05b0*/  IMAD.MOV R3, RZ, RZ, -R7 ;  /* 0x000000ffff037224 */ /* 0x000fe200078e0a07 */
[----:B------:R-:W-:Y:S01]  /*05c0*/  DMUL.RP R4, R10, R4 ;  /* 0x000000040a047228 */ /* 0x000fe20000008000 */
[----:B------:R-:W-:Y:S01]  /*05d0*/  IMAD.MOV.U32 R2, RZ, RZ, RZ ;  /* 0x000000ffff027224 */ /* 0x000fe200078e00ff */
[----:B------:R-:W-:-:S05]  /*05e0*/  IADD3 R7, PT, PT, -R7, -0x43300000, RZ ;  /* 0xbcd0000007077810 */ /* 0x000fca0007ffe1ff */
[----:B------:R-:W-:-:S03]  /*05f0*/  DFMA R2, R12, -R2, R10 ;  /* 0x800000020c02722b */ /* 0x000fc6000000000a */
[----:B------:R-:W-:-:S07]  /*0600*/  LOP3.LUT R9, R5, R9, RZ, 0x3c, !PT ;  /* 0x0000000905097212 */ /* 0x000fce00078e3cff */
[----:B------:R-:W-:-:S04]  /*0610*/  FSETP.NEU.AND P0, PT, |R3|, R7, PT ;  /* 0x000000070300720b */ /* 0x000fc80003f0d200 */
[----:B------:R-:W-:Y:S02]  /*0620*/  FSEL R12, R4, R12, !P0 ;  /* 0x0000000c040c7208 */ /* 0x000fe40004000000 */
[----:B------:R-:W-:Y:S01]  /*0630*/  FSEL R13, R9, R13, !P0 ;  /* 0x0000000d090d7208 */ /* 0x000fe20004000000 */
[----:B------:R-:W-:Y:S06]  /*0640*/  BRA `(.L_x_4) ;  /* 0x0000000000447947 */ /* 0x000fec0003800000 */
.L_x_3:
[----:B------:R-:W-:-:S14]  /*0650*/  DSETP.NAN.AND P0, PT, R4, R4, PT ;  /* 0x000000040400722a */ /* 0x000fdc0003f08000 */
[----:B------:R-:W-:Y:S05]  /*0660*/  @P0 BRA `(.L_x_5) ;  /* 0x0000000000340947 */ /* 0x000fea0003800000 */
[----:B------:R-:W-:Y:S01]  /*0670*/  ISETP.NE.AND P0, PT, R18, R19, PT ;  /* 0x000000131200720c */ /* 0x000fe20003f05270 */
[----:B------:R-:W-:Y:S02]  /*0680*/  IMAD.MOV.U32 R12, RZ, RZ, 0x0 ;  /* 0x00000000ff0c7424 */ /* 0x000fe400078e00ff */
[----:B------:R-:W-:-:S10]  /*0690*/  IMAD.MOV.U32 R13, RZ, RZ, -0x80000 ;  /* 0xfff80000ff0d7424 */ /* 0x000fd400078e00ff */
[----:B------:R-:W-:Y:S05]  /*06a0*/  @!P0 BRA `(.L_x_4) ;  /* 0x00000000002c8947 */ /* 0x000fea0003800000 */
[----:B------:R-:W-:Y:S02]  /*06b0*/  ISETP.NE.AND P0, PT, R18, 0x7ff00000, PT ;  /* 0x7ff000001200780c */ /* 0x000fe40003f05270 */
[----:B------:R-:W-:Y:S02]  /*06c0*/  LOP3.LUT R4, R5, 0x40668000, RZ, 0x3c, !PT ;  /* 0x4066800005047812 */ /* 0x000fe400078e3cff */
[----:B------:R-:W-:Y:S02]  /*06d0*/  ISETP.EQ.OR P0, PT, R19, RZ, !P0 ;  /* 0x000000ff1300720c */ /* 0x000fe40004702670 */
[----:B------:R-:W-:-:S11]  /*06e0*/  LOP3.LUT R13, R4, 0x80000000, RZ, 0xc0, !PT ;  /* 0x80000000040d7812 */ /* 0x000fd600078ec0ff */
[----:B------:R-:W-:Y:S01]  /*06f0*/  @P0 LOP3.LUT R2, R13, 0x7ff00000, RZ, 0xfc, !PT ;  /* 0x7ff000000d020812 */ /* 0x000fe200078efcff */
[----:B------:R-:W-:Y:S02]  /*0700*/  @!P0 IMAD.MOV.U32 R12, RZ, RZ, RZ ;  /* 0x000000ffff0c8224 */ /* 0x000fe400078e00ff */
[----:B------:R-:W-:Y:S02]  /*0710*/  @P0 IMAD.MOV.U32 R12, RZ, RZ, RZ ;  /* 0x000000ffff0c0224 */ /* 0x000fe400078e00ff */
[----:B------:R-:W-:Y:S01]  /*0720*/  @P0 IMAD.MOV.U32 R13, RZ, RZ, R2 ;  /* 0x000000ffff0d0224 */ /* 0x000fe200078e0002 */
[----:B------:R-:W-:Y:S06]  /*0730*/  BRA `(.L_x_4) ;  /* 0x0000000000087947 */ /* 0x000fec0003800000 */
.L_x_5:
[----:B------:R-:W-:Y:S01]  /*0740*/  LOP3.LUT R13, R5, 0x80000, RZ, 0xfc, !PT ;  /* 0x00080000050d7812 */ /* 0x000fe200078efcff */
[----:B------:R-:W-:-:S07]  /*0750*/  IMAD.MOV.U32 R12, RZ, RZ, R4 ;  /* 0x000000ffff0c7224 */ /* 0x000fce00078e0004 */
.L_x_4:
[----:B------:R-:W-:Y:S05]  /*0760*/  BSYNC.RECONVERGENT B1 ;  /* 0x0000000000017941 */ /* 0x000fea0003800200 */
.L_x_2:
[----:B------:R-:W-:Y:S02]  /*0770*/  IMAD.MOV.U32 R7, RZ, RZ, 0x0 ;  /* 0x00000000ff077424 */ /* 0x000fe400078e00ff */
[----:B------:R-:W-:Y:S02]  /*0780*/  IMAD.MOV.U32 R2, RZ, RZ, R12 ;  /* 0x000000ffff027224 */ /* 0x000fe400078e000c */
[----:B------:R-:W-:Y:S01]  /*0790*/  IMAD.MOV.U32 R3, RZ, RZ, R13 ;  /* 0x000000ffff037224 */ /* 0x000fe200078e000d */
[----:B------:R-:W-:Y:S06]  /*07a0*/  RET.REL.NODEC R6 `(_Z15initializeArrayPf) ;  /* 0xfffffff806147950 */ /* 0x000fec0003c3ffff */
.L_x_6:
[----:B------:R-:W-:-:S00]  /*07b0*/  BRA `(.L_x_6) ;  /* 0xfffffffc00fc7947 */ /* 0x000fc0000383ffff */
[----:B------:R-:W-:-:S00]  /*07c0*/  NOP ;  /* 0x0000000000007918 */ /* 0x000fc00000000000 */
        /* <DEDUP_REMOVED lines=11> */
.L_x_7:


//--------------------- .nv.shared.reserved.0     --------------------------
	.section	.nv.shared.reserved.0,"aw",@nobits
	.weak		__nv_reservedSMEM_offset_0_alias
	.size		__nv_reservedSMEM_offset_0_alias, 0, 64
	.other		__nv_reservedSMEM_offset_0_alias,@"STO_CUDA_RESERVED_SHARED STV_DEFAULT"
__nv_reservedSMEM_offset_0_alias:
	.zero		0
	.zero		64


//--------------------- .nv.constant0._Z15initializeArrayPf --------------------------
	.section	.nv.constant0._Z15initializeArrayPf,"a",@progbits
	.sectionflags	@""
	.align	4
.nv.constant0._Z15initializeArrayPf:
	.zero		904


//--------------------- SYMBOLS --------------------------

	.type		.nv.reservedSmem.offset0,@object
	.size		.nv.reservedSmem.offset0,0x4
